	.headerflags	@"EF_CUDA_TEXMODE_UNIFIED EF_CUDA_64BIT_ADDRESS EF_CUDA_ACCELERATORS EF_CUDA_SM90 EF_CUDA_VIRTUAL_SM(EF_CUDA_SM90)"
	.elftype	@"ET_EXEC"


//--------------------- .nv.info                  --------------------------
	.section	.nv.info,"",@"SHT_CUDA_INFO"
	.align	4


	//----- nvinfo : EIATTR_REGCOUNT
	.align		4
        /*0000*/ 	.byte	0x04, 0x2f
        /*0002*/ 	.short	(.L_1 - .L_0)
	.align		4
.L_0:
        /*0004*/ 	.word	index@(triton_poi_fused_hardtanh_backward_mul_sigmoid_24)
        /*0008*/ 	.word	0x0000001e


	//----- nvinfo : EIATTR_MIN_STACK_SIZE
	.align		4
.L_1:
        /*000c*/ 	.byte	0x04, 0x12
        /*000e*/ 	.short	(.L_3 - .L_2)
	.align		4
.L_2:
        /*0010*/ 	.word	index@(triton_poi_fused_hardtanh_backward_mul_sigmoid_24)
        /*0014*/ 	.word	0x00000000


	//----- nvinfo : EIATTR_FRAME_SIZE
	.align		4
.L_3:
        /*0018*/ 	.byte	0x04, 0x11
        /*001a*/ 	.short	(.L_5 - .L_4)
	.align		4
.L_4:
        /*001c*/ 	.word	index@(triton_poi_fused_hardtanh_backward_mul_sigmoid_24)
        /*0020*/ 	.word	0x00000000


	//----- nvinfo : EIATTR_MIN_STACK_SIZE
	.align		4
.L_5:
        /*0024*/ 	.byte	0x04, 0x12
        /*0026*/ 	.short	(.L_7 - .L_6)
	.align		4
.L_6:
        /*0028*/ 	.word	index@(triton_poi_fused_hardtanh_backward_mul_sigmoid_24)
        /*002c*/ 	.word	0x00000000
.L_7:


//--------------------- .nv.info.triton_poi_fused_hardtanh_backward_mul_sigmoid_24 --------------------------
	.section	.nv.info.triton_poi_fused_hardtanh_backward_mul_sigmoid_24,"",@"SHT_CUDA_INFO"
	.sectionflags	@""
	.align	4


	//----- nvinfo : EIATTR_CUDA_API_VERSION
	.align		4
        /*0000*/ 	.byte	0x04, 0x37
        /*0002*/ 	.short	(.L_9 - .L_8)
.L_8:
        /*0004*/ 	.word	0x0000007c


	//----- nvinfo : EIATTR_KPARAM_INFO
	.align		4
.L_9:
        /*0008*/ 	.byte	0x04, 0x17
        /*000a*/ 	.short	(.L_11 - .L_10)
.L_10:
        /*000c*/ 	.word	0x00000000
        /*0010*/ 	.short	0x0003
        /*0012*/ 	.short	0x0018
        /*0014*/ 	.byte	0x00, 0xf0, 0x11, 0x00


	//----- nvinfo : EIATTR_KPARAM_INFO
	.align		4
.L_11:
        /*0018*/ 	.byte	0x04, 0x17
        /*001a*/ 	.short	(.L_13 - .L_12)
.L_12:
        /*001c*/ 	.word	0x00000000
        /*0020*/ 	.short	0x0002
        /*0022*/ 	.short	0x0010
        /*0024*/ 	.byte	0x00, 0xf4, 0x21, 0x00


	//----- nvinfo : EIATTR_KPARAM_INFO
	.align		4
.L_13:
        /*0028*/ 	.byte	0x04, 0x17
        /*002a*/ 	.short	(.L_15 - .L_14)
.L_14:
        /*002c*/ 	.word	0x00000000
        /*0030*/ 	.short	0x0001
        /*0032*/ 	.short	0x0008
        /*0034*/ 	.byte	0x00, 0xf4, 0x21, 0x00


	//----- nvinfo : EIATTR_KPARAM_INFO
	.align		4
.L_15:
        /*0038*/ 	.byte	0x04, 0x17
        /*003a*/ 	.short	(.L_17 - .L_16)
.L_16:
        /*003c*/ 	.word	0x00000000
        /*0040*/ 	.short	0x0000
        /*0042*/ 	.short	0x0000
        /*0044*/ 	.byte	0x00, 0xf4, 0x21, 0x00


	//----- nvinfo : EIATTR_SPARSE_MMA_MASK
	.align		4
.L_17:
        /*0048*/ 	.byte	0x03, 0x50
        /*004a*/ 	.short	0x0000


	//----- nvinfo : EIATTR_MAXREG_COUNT
	.align		4
        /*004c*/ 	.byte	0x03, 0x1b
        /*004e*/ 	.short	0x00ff


	//----- nvinfo : EIATTR_EXIT_INSTR_OFFSETS
	.align		4
        /*0050*/ 	.byte	0x04, 0x1c
        /*0052*/ 	.short	(.L_19 - .L_18)


	//   ....[0]....
.L_18:
        /*0054*/ 	.word	0x00000af0


	//   ....[1]....
        /*0058*/ 	.word	0x00000b10


	//----- nvinfo : EIATTR_REQNTID
	.align		4
.L_19:
        /*005c*/ 	.byte	0x04, 0x10
        /*005e*/ 	.short	(.L_21 - .L_20)
.L_20:
        /*0060*/ 	.word	0x00000080
        /*0064*/ 	.word	0x00000001
        /*0068*/ 	.word	0x00000001


	//----- nvinfo : EIATTR_CBANK_PARAM_SIZE
	.align		4
.L_21:
        /*006c*/ 	.byte	0x03, 0x19
        /*006e*/ 	.short	0x001c


	//----- nvinfo : EIATTR_PARAM_CBANK
	.align		4
        /*0070*/ 	.byte	0x04, 0x0a
        /*0072*/ 	.short	(.L_23 - .L_22)
	.align		4
.L_22:
        /*0074*/ 	.word	index@(.nv.constant0.triton_poi_fused_hardtanh_backward_mul_sigmoid_24)
        /*0078*/ 	.short	0x0210
        /*007a*/ 	.short	0x001c


	//----- nvinfo : EIATTR_SW_WAR
	.align		4
.L_23:
        /*007c*/ 	.byte	0x04, 0x36
        /*007e*/ 	.short	(.L_25 - .L_24)
.L_24:
        /*0080*/ 	.word	0x00000008
.L_25:


//--------------------- .nv.callgraph             --------------------------
	.section	.nv.callgraph,"",@"SHT_CUDA_CALLGRAPH"
	.align	4
	.sectionentsize	8
	.align		4
        /*0000*/ 	.word	0x00000000
	.align		4
        /*0004*/ 	.word	0xffffffff
	.align		4
        /*0008*/ 	.word	0x00000000
	.align		4
        /*000c*/ 	.word	0xfffffffe
	.align		4
        /*0010*/ 	.word	0x00000000
	.align		4
        /*0014*/ 	.word	0xfffffffd
	.align		4
        /*0018*/ 	.word	0x00000000
	.align		4
        /*001c*/ 	.word	0xfffffffc


//--------------------- .text.triton_poi_fused_hardtanh_backward_mul_sigmoid_24 --------------------------
	.section	.text.triton_poi_fused_hardtanh_backward_mul_sigmoid_24,"ax",@progbits
	.align	128
        .global         triton_poi_fused_hardtanh_backward_mul_sigmoid_24
        .type           triton_poi_fused_hardtanh_backward_mul_sigmoid_24,@function
        .size           triton_poi_fused_hardtanh_backward_mul_sigmoid_24,(.L_x_1 - triton_poi_fused_hardtanh_backward_mul_sigmoid_24)
        .other          triton_poi_fused_hardtanh_backward_mul_sigmoid_24,@"STO_CUDA_ENTRY STV_DEFAULT"
triton_poi_fused_hardtanh_backward_mul_sigmoid_24:
.text.triton_poi_fused_hardtanh_backward_mul_sigmoid_24:
[----:B------:R-:W0:Y:S01]  /*0000*/  LDC R1, c[0x0][0x28] ;  /* 0x00000a00ff017b82 */ /* 0x000e220000000800 */
[----:B------:R-:W1:Y:S01]  /*0010*/  S2R R0, SR_TID.X ;  /* 0x0000000000007919 */ /* 0x000e620000002100 */
[----:B------:R-:W-:Y:S02]  /*0020*/  CS2R R16, SRZ ;  /* 0x0000000000107805 */ /* 0x000fe4000001ff00 */
[----:B------:R-:W-:Y:S01]  /*0030*/  CS2R R18, SRZ ;  /* 0x0000000000127805 */ /* 0x000fe2000001ff00 */
[----:B------:R-:W-:Y:S01]  /*0040*/  ULDC.64 UR4, c[0x0][0x208] ;  /* 0x0000820000047ab9 */ /* 0x000fe20000000a00 */
[----:B------:R-:W2:Y:S01]  /*0050*/  S2R R3, SR_CTAID.X ;  /* 0x0000000000037919 */ /* 0x000ea20000002500 */
[----:B------:R-:W-:Y:S02]  /*0060*/  CS2R R12, SRZ ;  /* 0x00000000000c7805 */ /* 0x000fe4000001ff00 */
[----:B------:R-:W-:Y:S01]  /*0070*/  CS2R R14, SRZ ;  /* 0x00000000000e7805 */ /* 0x000fe2000001ff00 */
[----:B------:R-:W-:Y:S01]  /*0080*/  ULDC.64 UR6, c[0x0][0x220] ;  /* 0x0000880000067ab9 */ /* 0x000fe20000000a00 */
[----:B-1----:R-:W-:-:S04]  /*0090*/  SHF.L.U32 R0, R0, 0x3, RZ ;  /* 0x0000000300007819 */ /* 0x002fc800000006ff */
[----:B------:R-:W-:-:S04]  /*00a0*/  LOP3.LUT R0, R0, 0x3f8, RZ, 0xc0, !PT ;  /* 0x000003f800007812 */ /* 0x000fc800078ec0ff */
[----:B--2---:R-:W-:Y:S02]  /*00b0*/  LEA R0, R3, R0, 0xa ;  /* 0x0000000003007211 */ /* 0x004fe400078e50ff */
[----:B------:R-:W1:Y:S02]  /*00c0*/  LDC.64 R2, c[0x0][0x218] ;  /* 0x00008600ff027b82 */ /* 0x000e640000000a00 */
[C---:B------:R-:W-:Y:S01]  /*00d0*/  ISETP.GE.AND P6, PT, R0.reuse, 0x12c00, PT ;  /* 0x00012c000000780c */ /* 0x040fe20003fc6270 */
[----:B------:R-:W-:-:S05]  /*00e0*/  IMAD.HI R4, R0, 0x1b4e81b5, RZ ;  /* 0x1b4e81b500047827 */ /* 0x000fca00078e02ff */
[----:B------:R-:W-:-:S04]  /*00f0*/  SHF.R.U32.HI R5, RZ, 0x1f, R4 ;  /* 0x0000001fff057819 */ /* 0x000fc80000011604 */
[CC--:B------:R-:W-:Y:S02]  /*0100*/  LEA.HI.SX32 R7, R4.reuse, R5.reuse, 0x1b ;  /* 0x0000000504077211 */ /* 0x0c0fe400078fdaff */
[----:B------:R-:W-:Y:S02]  /*0110*/  LEA.HI.SX32 R10, R4, R5, 0x15 ;  /* 0x00000005040a7211 */ /* 0x000fe400078faaff */
[----:B------:R-:W-:Y:S01]  /*0120*/  IADD3 R4, R0, 0x4, RZ ;  /* 0x0000000400047810 */ /* 0x000fe20007ffe0ff */
[----:B------:R-:W-:-:S04]  /*0130*/  IMAD R7, R7, -0x12c, R0 ;  /* 0xfffffed407077824 */ /* 0x000fc800078e0200 */
[----:B------:R-:W-:-:S04]  /*0140*/  IMAD.HI R5, R4, 0x1b4e81b5, RZ ;  /* 0x1b4e81b504057827 */ /* 0x000fc800078e02ff */
[----:B------:R-:W-:Y:S01]  /*0150*/  IMAD R7, R10, 0x12c, R7 ;  /* 0x0000012c0a077824 */ /* 0x000fe200078e0207 */
[----:B------:R-:W-:-:S03]  /*0160*/  SHF.R.U32.HI R6, RZ, 0x1f, R5 ;  /* 0x0000001fff067819 */ /* 0x000fc60000011605 */
[----:B-1----:R-:W-:Y:S01]  /*0170*/  IMAD.WIDE R8, R7, 0x4, R2 ;  /* 0x0000000407087825 */ /* 0x002fe200078e0202 */
[----:B------:R-:W-:-:S04]  /*0180*/  LEA.HI.SX32 R5, R5, R6, 0x1b ;  /* 0x0000000605057211 */ /* 0x000fc800078fdaff */
[----:B------:R1:W2:Y:S01]  /*0190*/  @!P6 LDG.E.EL.128 R16, desc[UR4][R8.64] ;  /* 0x000000040810e981 */ /* 0x0002a2000c2e1d00 */
[----:B------:R-:W-:Y:S01]  /*01a0*/  IMAD R5, R5, -0x12c, R4 ;  /* 0xfffffed405057824 */ /* 0x000fe200078e0204 */
[----:B------:R-:W-:-:S03]  /*01b0*/  CS2R R6, SRZ ;  /* 0x0000000000067805 */ /* 0x000fc6000001ff00 */
[----:B------:R-:W-:-:S04]  /*01c0*/  IMAD R5, R10, 0x12c, R5 ;  /* 0x0000012c0a057824 */ /* 0x000fc800078e0205 */
[----:B------:R-:W-:Y:S01]  /*01d0*/  IMAD.WIDE R20, R5, 0x4, R2 ;  /* 0x0000000405147825 */ /* 0x000fe200078e0202 */
[----:B------:R-:W-:Y:S01]  /*01e0*/  CS2R R4, SRZ ;  /* 0x0000000000047805 */ /* 0x000fe2000001ff00 */
[----:B------:R-:W3:Y:S05]  /*01f0*/  LDC.64 R2, c[0x0][0x210] ;  /* 0x00008400ff027b82 */ /* 0x000eea0000000a00 */
[----:B------:R-:W4:Y:S01]  /*0200*/  @!P6 LDG.E.EL.128 R4, desc[UR4][R20.64] ;  /* 0x000000041404e981 */ /* 0x000f22000c2e1d00 */
[----:B-1----:R-:W-:Y:S02]  /*0210*/  CS2R R8, SRZ ;  /* 0x0000000000087805 */ /* 0x002fe4000001ff00 */
[----:B------:R-:W-:Y:S01]  /*0220*/  CS2R R10, SRZ ;  /* 0x00000000000a7805 */ /* 0x000fe2000001ff00 */
[----:B---3--:R-:W-:-:S05]  /*0230*/  IMAD.WIDE R2, R0, 0x4, R2 ;  /* 0x0000000400027825 */ /* 0x008fca00078e0202 */
[----:B------:R-:W3:Y:S04]  /*0240*/  @!P6 LDG.E.128 R12, desc[UR4][R2.64] ;  /* 0x00000004020ce981 */ /* 0x000ee8000c1e1d00 */
[----:B------:R1:W5:Y:S01]  /*0250*/  @!P6 LDG.E.128 R8, desc[UR4][R2.64+0x10] ;  /* 0x000010040208e981 */ /* 0x000362000c1e1d00 */
[----:B--2---:R-:W-:Y:S01]  /*0260*/  FADD R16, RZ, -R16 ;  /* 0x80000010ff107221 */ /* 0x004fe20000000000 */
[----:B------:R-:W-:Y:S01]  /*0270*/  FADD R17, RZ, -R17 ;  /* 0x80000011ff117221 */ /* 0x000fe20000000000 */
[----:B------:R-:W-:Y:S01]  /*0280*/  FADD R18, RZ, -R18 ;  /* 0x80000012ff127221 */ /* 0x000fe20000000000 */
[----:B------:R-:W-:Y:S01]  /*0290*/  FADD R19, RZ, -R19 ;  /* 0x80000013ff137221 */ /* 0x000fe20000000000 */
[----:B------:R-:W-:Y:S01]  /*02a0*/  FMUL R16, R16, 1.4426950216293334961 ;  /* 0x3fb8aa3b10107820 */ /* 0x000fe20000400000 */
[----:B------:R-:W-:Y:S01]  /*02b0*/  FMUL R17, R17, 1.4426950216293334961 ;  /* 0x3fb8aa3b11117820 */ /* 0x000fe20000400000 */
[----:B------:R-:W-:Y:S01]  /*02c0*/  FMUL R18, R18, 1.4426950216293334961 ;  /* 0x3fb8aa3b12127820 */ /* 0x000fe20000400000 */
[----:B------:R-:W-:-:S02]  /*02d0*/  FMUL R19, R19, 1.4426950216293334961 ;  /* 0x3fb8aa3b13137820 */ /* 0x000fc40000400000 */
[----:B------:R-:W-:Y:S02]  /*02e0*/  FSETP.GEU.AND P4, PT, R16, -126, PT ;  /* 0xc2fc00001000780b */ /* 0x000fe40003f8e000 */
[----:B------:R-:W-:Y:S02]  /*02f0*/  FSETP.GEU.AND P3, PT, R17, -126, PT ;  /* 0xc2fc00001100780b */ /* 0x000fe40003f6e000 */
[----:B------:R-:W-:Y:S02]  /*0300*/  FSETP.GEU.AND P2, PT, R18, -126, PT ;  /* 0xc2fc00001200780b */ /* 0x000fe40003f4e000 */
[----:B------:R-:W-:Y:S01]  /*0310*/  FSETP.GEU.AND P1, PT, R19, -126, PT ;  /* 0xc2fc00001300780b */ /* 0x000fe20003f2e000 */
[----:B----4-:R-:W-:Y:S01]  /*0320*/  FADD R4, RZ, -R4 ;  /* 0x80000004ff047221 */ /* 0x010fe20000000000 */
[----:B------:R-:W-:Y:S01]  /*0330*/  FADD R6, RZ, -R6 ;  /* 0x80000006ff067221 */ /* 0x000fe20000000000 */
[----:B------:R-:W-:Y:S01]  /*0340*/  FADD R7, RZ, -R7 ;  /* 0x80000007ff077221 */ /* 0x000fe20000000000 */
[----:B------:R-:W-:Y:S01]  /*0350*/  FADD R5, RZ, -R5 ;  /* 0x80000005ff057221 */ /* 0x000fe20000000000 */
[----:B------:R-:W-:-:S02]  /*0360*/  FMUL R4, R4, 1.4426950216293334961 ;  /* 0x3fb8aa3b04047820 */ /* 0x000fc40000400000 */
[----:B------:R-:W-:Y:S01]  /*0370*/  @!P4 FMUL R16, R16, 0.5 ;  /* 0x3f0000001010c820 */ /* 0x000fe20000400000 */
[----:B------:R-:W-:Y:S01]  /*0380*/  FMUL R7, R7, 1.4426950216293334961 ;  /* 0x3fb8aa3b07077820 */ /* 0x000fe20000400000 */
[----:B------:R-:W-:Y:S01]  /*0390*/  @!P3 FMUL R17, R17, 0.5 ;  /* 0x3f0000001111b820 */ /* 0x000fe20000400000 */
[----:B------:R-:W-:Y:S01]  /*03a0*/  FSETP.GEU.AND P0, PT, R4, -126, PT ;  /* 0xc2fc00000400780b */ /* 0x000fe20003f0e000 */
[----:B-1----:R1:W2:Y:S01]  /*03b0*/  MUFU.EX2 R2, R16 ;  /* 0x0000001000027308 */ /* 0x0022a20000000800 */
[----:B------:R-:W-:Y:S01]  /*03c0*/  @!P2 FMUL R18, R18, 0.5 ;  /* 0x3f0000001212a820 */ /* 0x000fe20000400000 */
[----:B------:R-:W-:Y:S01]  /*03d0*/  FMUL R5, R5, 1.4426950216293334961 ;  /* 0x3fb8aa3b05057820 */ /* 0x000fe20000400000 */
[----:B------:R-:W-:-:S04]  /*03e0*/  @!P1 FMUL R19, R19, 0.5 ;  /* 0x3f00000013139820 */ /* 0x000fc80000400000 */
[----:B------:R-:W-:Y:S01]  /*03f0*/  FSETP.GEU.AND P5, PT, R5, -126, PT ;  /* 0xc2fc00000500780b */ /* 0x000fe20003fae000 */
[----:B------:R-:W4:Y:S01]  /*0400*/  MUFU.EX2 R3, R17 ;  /* 0x0000001100037308 */ /* 0x000f220000000800 */
[----:B-1----:R-:W-:-:S03]  /*0410*/  FMUL R16, R6, 1.4426950216293334961 ;  /* 0x3fb8aa3b06107820 */ /* 0x002fc60000400000 */
[----:B------:R-:W-:Y:S01]  /*0420*/  @!P0 FMUL R4, R4, 0.5 ;  /* 0x3f00000004048820 */ /* 0x000fe20000400000 */
[----:B--2---:R-:W-:-:S03]  /*0430*/  @!P4 FMUL R2, R2, R2 ;  /* 0x000000020202c220 */ /* 0x004fc60000400000 */
[----:B------:R-:W1:Y:S01]  /*0440*/  MUFU.EX2 R18, R18 ;  /* 0x0000001200127308 */ /* 0x000e620000000800 */
[----:B------:R-:W-:Y:S01]  /*0450*/  FSETP.GEU.AND P4, PT, R16, -126, PT ;  /* 0xc2fc00001000780b */ /* 0x000fe20003f8e000 */
[----:B------:R-:W-:Y:S02]  /*0460*/  FADD R2, R2, 1 ;  /* 0x3f80000002027421 */ /* 0x000fe40000000000 */
[----:B------:R-:W-:Y:S01]  /*0470*/  @!P5 FMUL R5, R5, 0.5 ;  /* 0x3f0000000505d820 */ /* 0x000fe20000400000 */
[----:B----4-:R-:W-:Y:S01]  /*0480*/  @!P3 FMUL R3, R3, R3 ;  /* 0x000000030303b220 */ /* 0x010fe20000400000 */
[----:B------:R-:W-:Y:S02]  /*0490*/  FSETP.GEU.AND P3, PT, R7, -126, PT ;  /* 0xc2fc00000700780b */ /* 0x000fe40003f6e000 */
[----:B------:R-:W2:Y:S01]  /*04a0*/  MUFU.EX2 R4, R4 ;  /* 0x0000000400047308 */ /* 0x000ea20000000800 */
[----:B------:R-:W-:Y:S01]  /*04b0*/  FADD R17, R3, 1 ;  /* 0x3f80000003117421 */ /* 0x000fe20000000000 */
[----:B------:R-:W-:-:S04]  /*04c0*/  HFMA2.MMA R3, -RZ, RZ, 1.625, 0 ;  /* 0x3e800000ff037435 */ /* 0x000fc800000001ff */
[----:B------:R-:W-:Y:S01]  /*04d0*/  @!P4 FMUL R16, R16, 0.5 ;  /* 0x3f0000001010c820 */ /* 0x000fe20000400000 */
[----:B-1----:R-:W-:Y:S01]  /*04e0*/  @!P2 FMUL R18, R18, R18 ;  /* 0x000000121212a220 */ /* 0x002fe20000400000 */
[----:B------:R-:W-:Y:S01]  /*04f0*/  FSETP.GT.AND P2, PT, R2, 8.50705917302346158658e+37, PT ;  /* 0x7e8000000200780b */ /* 0x000fe20003f44000 */
[----:B------:R-:W1:Y:S02]  /*0500*/  MUFU.EX2 R19, R19 ;  /* 0x0000001300137308 */ /* 0x000e640000000800 */
[----:B------:R-:W-:Y:S01]  /*0510*/  FADD R18, R18, 1 ;  /* 0x3f80000012127421 */ /* 0x000fe20000000000 */
[----:B------:R-:W-:Y:S01]  /*0520*/  @!P3 FMUL R7, R7, 0.5 ;  /* 0x3f0000000707b820 */ /* 0x000fe20000400000 */
[----:B------:R-:W-:Y:S01]  /*0530*/  FSEL R23, R3, 1, P2 ;  /* 0x3f80000003177808 */ /* 0x000fe20001000000 */
[----:B--2---:R-:W-:-:S03]  /*0540*/  @!P0 FMUL R4, R4, R4 ;  /* 0x0000000404048220 */ /* 0x004fc60000400000 */
[----:B------:R-:W2:Y:S01]  /*0550*/  MUFU.EX2 R6, R5 ;  /* 0x0000000500067308 */ /* 0x000ea20000000800 */
[----:B------:R-:W-:Y:S01]  /*0560*/  FSETP.GT.AND P0, PT, R18, 8.50705917302346158658e+37, PT ;  /* 0x7e8000001200780b */ /* 0x000fe20003f04000 */
[----:B------:R-:W-:Y:S02]  /*0570*/  FADD R20, R4, 1 ;  /* 0x3f80000004147421 */ /* 0x000fe40000000000 */
[----:B------:R-:W-:Y:S01]  /*0580*/  @P2 FMUL R2, R2, 0.25 ;  /* 0x3e80000002022820 */ /* 0x000fe20000400000 */
[----:B-1----:R-:W-:-:S03]  /*0590*/  @!P1 FMUL R19, R19, R19 ;  /* 0x0000001313139220 */ /* 0x002fc60000400000 */
[----:B------:R-:W1:Y:S01]  /*05a0*/  MUFU.EX2 R16, R16 ;  /* 0x0000001000107308 */ /* 0x000e620000000800 */
[----:B------:R-:W-:Y:S01]  /*05b0*/  FSETP.GT.AND P1, PT, R17, 8.50705917302346158658e+37, PT ;  /* 0x7e8000001100780b */ /* 0x000fe20003f24000 */
[----:B------:R-:W-:-:S03]  /*05c0*/  FADD R19, R19, 1 ;  /* 0x3f80000013137421 */ /* 0x000fc60000000000 */
[----:B------:R-:W-:Y:S01]  /*05d0*/  FSEL R24, R3, 1, P1 ;  /* 0x3f80000003187808 */ /* 0x000fe20000800000 */
[----:B------:R-:W-:Y:S01]  /*05e0*/  @P0 FMUL R18, R18, 0.25 ;  /* 0x3e80000012120820 */ /* 0x000fe20000400000 */
[----:B--2---:R-:W-:Y:S01]  /*05f0*/  @!P5 FMUL R6, R6, R6 ;  /* 0x000000060606d220 */ /* 0x004fe20000400000 */
[----:B------:R-:W2:Y:S01]  /*0600*/  MUFU.EX2 R7, R7 ;  /* 0x0000000700077308 */ /* 0x000ea20000000800 */
[----:B------:R-:W-:Y:S02]  /*0610*/  FSETP.GT.AND P5, PT, R19, 8.50705917302346158658e+37, PT ;  /* 0x7e8000001300780b */ /* 0x000fe40003fa4000 */
[----:B------:R-:W-:Y:S02]  /*0620*/  FADD R21, R6, 1 ;  /* 0x3f80000006157421 */ /* 0x000fe40000000000 */
[----:B------:R-:W-:Y:S01]  /*0630*/  FSEL R25, R3, 1, P5 ;  /* 0x3f80000003197808 */ /* 0x000fe20002800000 */
[----:B------:R-:W-:Y:S01]  /*0640*/  @P1 FMUL R17, R17, 0.25 ;  /* 0x3e80000011111820 */ /* 0x000fe20000400000 */
[----:B-1----:R-:W-:Y:S01]  /*0650*/  @!P4 FMUL R16, R16, R16 ;  /* 0x000000101010c220 */ /* 0x002fe20000400000 */
[----:B------:R1:W-:Y:S01]  /*0660*/  MUFU.RCP R4, R18 ;  /* 0x0000001200047308 */ /* 0x0003e20000001000 */
[----:B------:R-:W-:-:S02]  /*0670*/  FSETP.GT.AND P4, PT, R20, 8.50705917302346158658e+37, PT ;  /* 0x7e8000001400780b */ /* 0x000fc40003f84000 */
[----:B------:R-:W-:Y:S02]  /*0680*/  FADD R22, R16, 1 ;  /* 0x3f80000010167421 */ /* 0x000fe40000000000 */
[----:B------:R-:W-:Y:S01]  /*0690*/  FSEL R27, R3, 1, P4 ;  /* 0x3f800000031b7808 */ /* 0x000fe20002000000 */
[----:B------:R-:W-:Y:S01]  /*06a0*/  @P5 FMUL R19, R19, 0.25 ;  /* 0x3e80000013135820 */ /* 0x000fe20000400000 */
[----:B--2---:R-:W-:Y:S01]  /*06b0*/  @!P3 FMUL R7, R7, R7 ;  /* 0x000000070707b220 */ /* 0x004fe20000400000 */
[----:B------:R-:W2:Y:S01]  /*06c0*/  MUFU.RCP R2, R2 ;  /* 0x0000000200027308 */ /* 0x000ea20000001000 */
[----:B------:R-:W-:Y:S02]  /*06d0*/  FSETP.GT.AND P3, PT, R21, 8.50705917302346158658e+37, PT ;  /* 0x7e8000001500780b */ /* 0x000fe40003f64000 */
[----:B-1----:R-:W-:Y:S01]  /*06e0*/  FADD R18, R7, 1 ;  /* 0x3f80000007127421 */ /* 0x002fe20000000000 */
[----:B------:R-:W-:Y:S02]  /*06f0*/  FSETP.GT.AND P2, PT, R22, 8.50705917302346158658e+37, PT ;  /* 0x7e8000001600780b */ /* 0x000fe40003f44000 */
[----:B------:R-:W-:-:S02]  /*0700*/  @P4 FMUL R20, R20, 0.25 ;  /* 0x3e80000014144820 */ /* 0x000fc40000400000 */
[----:B------:R-:W-:Y:S01]  /*0710*/  FSETP.GT.AND P1, PT, R18, 8.50705917302346158658e+37, PT ;  /* 0x7e8000001200780b */ /* 0x000fe20003f24000 */
[----:B------:R-:W1:Y:S05]  /*0720*/  MUFU.RCP R5, R17 ;  /* 0x0000001100057308 */ /* 0x000e6a0000001000 */
[----:B------:R-:W-:-:S03]  /*0730*/  @P3 FMUL R21, R21, 0.25 ;  /* 0x3e80000015153820 */ /* 0x000fc60000400000 */
[----:B------:R2:W4:Y:S01]  /*0740*/  MUFU.RCP R6, R19 ;  /* 0x0000001300067308 */ /* 0x0005220000001000 */
[----:B------:R-:W-:-:S03]  /*0750*/  @P2 FMUL R22, R22, 0.25 ;  /* 0x3e80000016162820 */ /* 0x000fc60000400000 */
[----:B------:R-:W-:-:S04]  /*0760*/  @P1 FMUL R18, R18, 0.25 ;  /* 0x3e80000012121820 */ /* 0x000fc80000400000 */
[----:B------:R5:W5:Y:S01]  /*0770*/  MUFU.RCP R16, R20 ;  /* 0x0000001400107308 */ /* 0x000b620000001000 */
[----:B--2---:R-:W-:Y:S01]  /*0780*/  FMUL R19, R2, R23 ;  /* 0x0000001702137220 */ /* 0x004fe20000400000 */
[----:B-1----:R-:W-:Y:S01]  /*0790*/  FMUL R2, R5, R24 ;  /* 0x0000001805027220 */ /* 0x002fe20000400000 */
[C---:B------:R-:W-:Y:S02]  /*07a0*/  FSEL R23, R3.reuse, 1, P0 ;  /* 0x3f80000003177808 */ /* 0x040fe40000000000 */
[C---:B------:R-:W-:Y:S01]  /*07b0*/  FSEL R24, R3.reuse, 1, P2 ;  /* 0x3f80000003187808 */ /* 0x040fe20001000000 */
[----:B---3--:R-:W-:Y:S01]  /*07c0*/  FMUL R2, R2, R13 ;  /* 0x0000000d02027220 */ /* 0x008fe20000400000 */
[----:B----4-:R-:W-:Y:S01]  /*07d0*/  FMUL R6, R6, R25 ;  /* 0x0000001906067220 */ /* 0x010fe20000400000 */
[----:B------:R1:W2:Y:S01]  /*07e0*/  MUFU.RCP R7, R21 ;  /* 0x0000001500077308 */ /* 0x0002a20000001000 */
[----:B------:R-:W-:Y:S01]  /*07f0*/  FMUL R23, R4, R23 ;  /* 0x0000001704177220 */ /* 0x000fe20000400000 */
[C---:B0----5:R-:W-:Y:S01]  /*0800*/  FSEL R20, R3.reuse, 1, P3 ;  /* 0x3f80000003147808 */ /* 0x061fe20001800000 */
[----:B------:R-:W-:Y:S01]  /*0810*/  FMUL R6, R6, R15 ;  /* 0x0000000f06067220 */ /* 0x000fe20000400000 */
[----:B------:R-:W-:Y:S01]  /*0820*/  FSEL R4, R3, 1, P1 ;  /* 0x3f80000003047808 */ /* 0x000fe20000800000 */
[----:B------:R-:W-:Y:S01]  /*0830*/  FMUL R14, R23, R14 ;  /* 0x0000000e170e7220 */ /* 0x000fe20000400000 */
[----:B------:R-:W-:Y:S01]  /*0840*/  FMUL R12, R19, R12 ;  /* 0x0000000c130c7220 */ /* 0x000fe20000400000 */
[----:B------:R-:W-:Y:S01]  /*0850*/  FSETP.GE.AND P3, PT, R2, 6, PT ;  /* 0x40c000000200780b */ /* 0x000fe20003f66000 */
[----:B------:R-:W0:Y:S01]  /*0860*/  MUFU.RCP R17, R22 ;  /* 0x0000001600117308 */ /* 0x000e220000001000 */
[----:B-1----:R-:W-:Y:S01]  /*0870*/  FMUL R21, R16, R27 ;  /* 0x0000001b10157220 */ /* 0x002fe20000400000 */
[----:B------:R-:W-:-:S02]  /*0880*/  FSETP.GE.AND P2, PT, R6, 6, PT ;  /* 0x40c000000600780b */ /* 0x000fc40003f46000 */
[----:B------:R-:W-:Y:S01]  /*0890*/  FSETP.GE.AND P0, PT, R14, 6, PT ;  /* 0x40c000000e00780b */ /* 0x000fe20003f06000 */
[----:B------:R-:W-:Y:S01]  /*08a0*/  FMUL R8, R21, R8 ;  /* 0x0000000815087220 */ /* 0x000fe20000400000 */
[----:B------:R-:W-:Y:S01]  /*08b0*/  FSETP.LE.OR P2, PT, R6, RZ, P2 ;  /* 0x000000ff0600720b */ /* 0x000fe20001743400 */
[----:B--2---:R-:W-:Y:S01]  /*08c0*/  FMUL R20, R7, R20 ;  /* 0x0000001407147220 */ /* 0x004fe20000400000 */
[----:B------:R-:W1:Y:S01]  /*08d0*/  MUFU.RCP R5, R18 ;  /* 0x0000001200057308 */ /* 0x000e620000001000 */
[----:B------:R-:W-:Y:S02]  /*08e0*/  FSETP.LE.OR P4, PT, R14, RZ, P0 ;  /* 0x000000ff0e00720b */ /* 0x000fe40000783400 */
[----:B------:R-:W-:Y:S01]  /*08f0*/  FMUL R9, R20, R9 ;  /* 0x0000000914097220 */ /* 0x000fe20000400000 */
[----:B------:R-:W-:Y:S02]  /*0900*/  FSETP.GE.AND P1, PT, R12, 6, PT ;  /* 0x40c000000c00780b */ /* 0x000fe40003f26000 */
[----:B------:R-:W-:Y:S01]  /*0910*/  FSETP.LE.OR P0, PT, R2, RZ, P3 ;  /* 0x000000ff0200720b */ /* 0x000fe20001f03400 */
[----:B0-----:R-:W-:Y:S01]  /*0920*/  FMUL R17, R17, R24 ;  /* 0x0000001811117220 */ /* 0x001fe20000400000 */
[----:B------:R-:W-:-:S02]  /*0930*/  SEL R2, RZ, 0x1, !P2 ;  /* 0x00000001ff027807 */ /* 0x000fc40005000000 */
[----:B------:R-:W-:Y:S01]  /*0940*/  SEL R3, RZ, 0x1, !P4 ;  /* 0x00000001ff037807 */ /* 0x000fe20006000000 */
[----:B------:R-:W-:Y:S01]  /*0950*/  FMUL R10, R17, R10 ;  /* 0x0000000a110a7220 */ /* 0x000fe20000400000 */
[----:B------:R-:W-:Y:S02]  /*0960*/  FSETP.LE.OR P1, PT, R12, RZ, P1 ;  /* 0x000000ff0c00720b */ /* 0x000fe40000f23400 */
[----:B------:R-:W-:Y:S01]  /*0970*/  FSETP.GE.AND P4, PT, R9, 6, PT ;  /* 0x40c000000900780b */ /* 0x000fe20003f86000 */
[----:B-1----:R-:W-:Y:S01]  /*0980*/  FMUL R4, R5, R4 ;  /* 0x0000000405047220 */ /* 0x002fe20000400000 */
[----:B------:R-:W-:Y:S02]  /*0990*/  FSETP.GE.AND P5, PT, R8, 6, PT ;  /* 0x40c000000800780b */ /* 0x000fe40003fa6000 */
[----:B------:R-:W-:Y:S01]  /*09a0*/  FSETP.GE.AND P2, PT, R10, 6, PT ;  /* 0x40c000000a00780b */ /* 0x000fe20003f46000 */
[----:B------:R-:W-:Y:S01]  /*09b0*/  FMUL R4, R4, R11 ;  /* 0x0000000b04047220 */ /* 0x000fe20000400000 */
[----:B------:R-:W-:-:S02]  /*09c0*/  PRMT R5, R3, 0x3340, R2 ;  /* 0x0000334003057816 */ /* 0x000fc40000000002 */
[----:B------:R-:W-:Y:S02]  /*09d0*/  FSETP.LE.OR P4, PT, R9, RZ, P4 ;  /* 0x000000ff0900720b */ /* 0x000fe40002783400 */
[----:B------:R-:W-:Y:S02]  /*09e0*/  FSETP.GE.AND P3, PT, R4, 6, PT ;  /* 0x40c000000400780b */ /* 0x000fe40003f66000 */
[----:B------:R-:W-:Y:S02]  /*09f0*/  FSETP.LE.OR P5, PT, R8, RZ, P5 ;  /* 0x000000ff0800720b */ /* 0x000fe40002fa3400 */
[----:B------:R-:W-:Y:S02]  /*0a00*/  FSETP.LE.OR P2, PT, R10, RZ, P2 ;  /* 0x000000ff0a00720b */ /* 0x000fe40001743400 */
[----:B------:R-:W-:Y:S02]  /*0a10*/  FSETP.LE.OR P3, PT, R4, RZ, P3 ;  /* 0x000000ff0400720b */ /* 0x000fe40001f63400 */
[----:B------:R-:W-:-:S02]  /*0a20*/  SEL R2, RZ, 0x1, !P0 ;  /* 0x00000001ff027807 */ /* 0x000fc40004000000 */
[----:B------:R-:W-:Y:S02]  /*0a30*/  SEL R3, RZ, 0x1, !P1 ;  /* 0x00000001ff037807 */ /* 0x000fe40004800000 */
[----:B------:R-:W-:Y:S02]  /*0a40*/  SEL R8, RZ, 0x1, !P4 ;  /* 0x00000001ff087807 */ /* 0x000fe40006000000 */
[----:B------:R-:W-:Y:S02]  /*0a50*/  SEL R9, RZ, 0x1, !P5 ;  /* 0x00000001ff097807 */ /* 0x000fe40006800000 */
[----:B------:R-:W-:Y:S02]  /*0a60*/  SEL R7, RZ, 0x1, !P2 ;  /* 0x00000001ff077807 */ /* 0x000fe40005000000 */
[----:B------:R-:W-:Y:S02]  /*0a70*/  SEL R6, RZ, 0x1, !P3 ;  /* 0x00000001ff067807 */ /* 0x000fe40005800000 */
[----:B------:R-:W-:-:S02]  /*0a80*/  PRMT R4, R3, 0x3340, R2 ;  /* 0x0000334003047816 */ /* 0x000fc40000000002 */
[----:B------:R-:W-:Y:S02]  /*0a90*/  IADD3 R2, P0, R0, UR6, RZ ;  /* 0x0000000600027c10 */ /* 0x000fe4000ff1e0ff */
[----:B------:R-:W-:Y:S02]  /*0aa0*/  PRMT R9, R9, 0x3340, R8 ;  /* 0x0000334009097816 */ /* 0x000fe40000000008 */
[----:B------:R-:W-:Y:S02]  /*0ab0*/  PRMT R6, R7, 0x3340, R6 ;  /* 0x0000334007067816 */ /* 0x000fe40000000006 */
[----:B------:R-:W-:Y:S02]  /*0ac0*/  LEA.HI.X.SX32 R3, R0, UR7, 0x1, P0 ;  /* 0x0000000700037c11 */ /* 0x000fe400080f0eff */
[----:B------:R-:W-:Y:S02]  /*0ad0*/  PRMT R4, R4, 0x5410, R5 ;  /* 0x0000541004047816 */ /* 0x000fe40000000005 */
[----:B------:R-:W-:Y:S01]  /*0ae0*/  PRMT R5, R9, 0x5410, R6 ;  /* 0x0000541009057816 */ /* 0x000fe20000000006 */
[----:B------:R-:W-:Y:S06]  /*0af0*/  @P6 EXIT ;  /* 0x000000000000694d */ /* 0x000fec0003800000 */
[----:B------:R-:W-:Y:S01]  /*0b00*/  STG.E.64 desc[UR4][R2.64], R4 ;  /* 0x0000000402007986 */ /* 0x000fe2000c101b04 */
[----:B------:R-:W-:Y:S05]  /*0b10*/  EXIT ;  /* 0x000000000000794d */ /* 0x000fea0003800000 */
.L_x_0:
[----:B------:R-:W-:-:S00]  /*0b20*/  BRA `(.L_x_0) ;  /* 0xfffffffc00fc7947 */ /* 0x000fc0000383ffff */
[----:B------:R-:W-:-:S00]  /*0b30*/  NOP ;  /* 0x0000000000007918 */ /* 0x000fc00000000000 */
        /* <DEDUP_REMOVED lines=12> */
.L_x_1:


//--------------------- .nv.constant0.triton_poi_fused_hardtanh_backward_mul_sigmoid_24 --------------------------
	.section	.nv.constant0.triton_poi_fused_hardtanh_backward_mul_sigmoid_24,"a",@progbits
	.sectionflags	@""
	.align	4
.nv.constant0.triton_poi_fused_hardtanh_backward_mul_sigmoid_24:
	.zero		556
